//
// Generated by NVIDIA NVVM Compiler
//
// Compiler Build ID: CL-36424714
// Cuda compilation tools, release 13.0, V13.0.88
// Based on NVVM 20.0.0
//

.version 9.0
.target sm_100
.address_size 64

	// .globl	_Z7mtxMultPfS_S_i

.visible .entry _Z7mtxMultPfS_S_i(
	.param .u64 .ptr .align 1 _Z7mtxMultPfS_S_i_param_0,
	.param .u64 .ptr .align 1 _Z7mtxMultPfS_S_i_param_1,
	.param .u64 .ptr .align 1 _Z7mtxMultPfS_S_i_param_2,
	.param .u32 _Z7mtxMultPfS_S_i_param_3
)
{
	.reg .pred 	%p<12>;
	.reg .b32 	%r<40>;
	.reg .b32 	%f<68>;
	.reg .b64 	%rd<67>;

	ld.param.u64 	%rd14, [_Z7mtxMultPfS_S_i_param_0];
	ld.param.u64 	%rd15, [_Z7mtxMultPfS_S_i_param_1];
	ld.param.u32 	%r17, [_Z7mtxMultPfS_S_i_param_3];
	cvta.to.global.u64 	%rd1, %rd15;
	cvta.to.global.u64 	%rd2, %rd14;
	mov.u32 	%r18, %ctaid.y;
	mov.u32 	%r19, %ntid.y;
	mov.u32 	%r20, %tid.y;
	mad.lo.s32 	%r1, %r18, %r19, %r20;
	mov.u32 	%r21, %ctaid.x;
	mov.u32 	%r22, %ntid.x;
	mov.u32 	%r23, %tid.x;
	mad.lo.s32 	%r2, %r21, %r22, %r23;
	max.s32 	%r24, %r1, %r2;
	setp.ge.s32 	%p1, %r24, %r17;
	setp.lt.s32 	%p2, %r17, 1;
	mov.f32 	%f67, 0f00000000;
	or.pred  	%p3, %p1, %p2;
	@%p3 bra 	$L__BB0_12;
	mul.lo.s32 	%r3, %r17, %r1;
	and.b32  	%r4, %r17, 7;
	setp.lt.u32 	%p4, %r17, 8;
	mov.f32 	%f67, 0f00000000;
	mov.b32 	%r38, 0;
	@%p4 bra 	$L__BB0_4;
	and.b32  	%r38, %r17, 2147483640;
	neg.s32 	%r36, %r38;
	mul.wide.u32 	%rd16, %r17, 4;
	add.s64 	%rd3, %rd1, %rd16;
	mul.wide.u32 	%rd17, %r17, 8;
	add.s64 	%rd4, %rd1, %rd17;
	mul.wide.u32 	%rd18, %r17, 12;
	add.s64 	%rd5, %rd1, %rd18;
	mul.wide.u32 	%rd19, %r17, 16;
	add.s64 	%rd6, %rd1, %rd19;
	mul.wide.u32 	%rd20, %r17, 20;
	add.s64 	%rd7, %rd1, %rd20;
	mul.wide.u32 	%rd21, %r17, 24;
	add.s64 	%rd8, %rd1, %rd21;
	mul.wide.u32 	%rd22, %r17, 28;
	add.s64 	%rd9, %rd1, %rd22;
	mul.wide.u32 	%rd23, %r3, 4;
	add.s64 	%rd24, %rd23, %rd2;
	add.s64 	%rd66, %rd24, 16;
	mov.f32 	%f67, 0f00000000;
	mov.u32 	%r35, %r2;
$L__BB0_3:
	.pragma "nounroll";
	mul.wide.s32 	%rd25, %r35, 4;
	add.s64 	%rd26, %rd3, %rd25;
	add.s64 	%rd27, %rd4, %rd25;
	add.s64 	%rd28, %rd5, %rd25;
	add.s64 	%rd29, %rd6, %rd25;
	add.s64 	%rd30, %rd7, %rd25;
	add.s64 	%rd31, %rd8, %rd25;
	add.s64 	%rd32, %rd9, %rd25;
	add.s64 	%rd33, %rd1, %rd25;
	ld.global.f32 	%f17, [%rd66+-16];
	ld.global.f32 	%f18, [%rd33];
	fma.rn.f32 	%f19, %f17, %f18, %f67;
	ld.global.f32 	%f20, [%rd66+-12];
	ld.global.f32 	%f21, [%rd26];
	fma.rn.f32 	%f22, %f20, %f21, %f19;
	ld.global.f32 	%f23, [%rd66+-8];
	ld.global.f32 	%f24, [%rd27];
	fma.rn.f32 	%f25, %f23, %f24, %f22;
	ld.global.f32 	%f26, [%rd66+-4];
	ld.global.f32 	%f27, [%rd28];
	fma.rn.f32 	%f28, %f26, %f27, %f25;
	ld.global.f32 	%f29, [%rd66];
	ld.global.f32 	%f30, [%rd29];
	fma.rn.f32 	%f31, %f29, %f30, %f28;
	ld.global.f32 	%f32, [%rd66+4];
	ld.global.f32 	%f33, [%rd30];
	fma.rn.f32 	%f34, %f32, %f33, %f31;
	ld.global.f32 	%f35, [%rd66+8];
	ld.global.f32 	%f36, [%rd31];
	fma.rn.f32 	%f37, %f35, %f36, %f34;
	ld.global.f32 	%f38, [%rd66+12];
	ld.global.f32 	%f39, [%rd32];
	fma.rn.f32 	%f67, %f38, %f39, %f37;
	add.s32 	%r36, %r36, 8;
	shl.b32 	%r26, %r17, 3;
	add.s32 	%r35, %r35, %r26;
	add.s64 	%rd66, %rd66, 32;
	setp.ne.s32 	%p5, %r36, 0;
	@%p5 bra 	$L__BB0_3;
$L__BB0_4:
	setp.eq.s32 	%p6, %r4, 0;
	@%p6 bra 	$L__BB0_12;
	and.b32  	%r12, %r17, 3;
	setp.lt.u32 	%p7, %r4, 4;
	@%p7 bra 	$L__BB0_7;
	add.s32 	%r27, %r38, %r3;
	mul.wide.u32 	%rd34, %r27, 4;
	add.s64 	%rd35, %rd2, %rd34;
	ld.global.f32 	%f41, [%rd35];
	mad.lo.s32 	%r28, %r38, %r17, %r2;
	mul.wide.s32 	%rd36, %r28, 4;
	add.s64 	%rd37, %rd1, %rd36;
	ld.global.f32 	%f42, [%rd37];
	fma.rn.f32 	%f43, %f41, %f42, %f67;
	cvt.u64.u32 	%rd38, %r3;
	cvt.u64.u32 	%rd39, %r38;
	add.s64 	%rd40, %rd39, %rd38;
	shl.b64 	%rd41, %rd40, 2;
	add.s64 	%rd42, %rd2, %rd41;
	ld.global.f32 	%f44, [%rd42+4];
	mul.wide.u32 	%rd43, %r17, 4;
	add.s64 	%rd44, %rd37, %rd43;
	ld.global.f32 	%f45, [%rd44];
	fma.rn.f32 	%f46, %f44, %f45, %f43;
	ld.global.f32 	%f47, [%rd42+8];
	add.s64 	%rd45, %rd44, %rd43;
	ld.global.f32 	%f48, [%rd45];
	fma.rn.f32 	%f49, %f47, %f48, %f46;
	ld.global.f32 	%f50, [%rd42+12];
	add.s64 	%rd46, %rd45, %rd43;
	ld.global.f32 	%f51, [%rd46];
	fma.rn.f32 	%f67, %f50, %f51, %f49;
	add.s32 	%r38, %r38, 4;
$L__BB0_7:
	setp.eq.s32 	%p8, %r12, 0;
	@%p8 bra 	$L__BB0_12;
	setp.eq.s32 	%p9, %r12, 1;
	@%p9 bra 	$L__BB0_10;
	add.s32 	%r29, %r38, %r3;
	mul.wide.u32 	%rd47, %r29, 4;
	add.s64 	%rd48, %rd2, %rd47;
	ld.global.f32 	%f53, [%rd48];
	mad.lo.s32 	%r30, %r38, %r17, %r2;
	mul.wide.s32 	%rd49, %r30, 4;
	add.s64 	%rd50, %rd1, %rd49;
	ld.global.f32 	%f54, [%rd50];
	fma.rn.f32 	%f55, %f53, %f54, %f67;
	cvt.u64.u32 	%rd51, %r3;
	cvt.u64.u32 	%rd52, %r38;
	add.s64 	%rd53, %rd52, %rd51;
	shl.b64 	%rd54, %rd53, 2;
	add.s64 	%rd55, %rd2, %rd54;
	ld.global.f32 	%f56, [%rd55+4];
	mul.wide.u32 	%rd56, %r17, 4;
	add.s64 	%rd57, %rd50, %rd56;
	ld.global.f32 	%f57, [%rd57];
	fma.rn.f32 	%f67, %f56, %f57, %f55;
	add.s32 	%r38, %r38, 2;
$L__BB0_10:
	and.b32  	%r31, %r17, 1;
	setp.eq.b32 	%p10, %r31, 1;
	not.pred 	%p11, %p10;
	@%p11 bra 	$L__BB0_12;
	add.s32 	%r32, %r38, %r3;
	mul.wide.u32 	%rd58, %r32, 4;
	add.s64 	%rd59, %rd2, %rd58;
	ld.global.f32 	%f58, [%rd59];
	mad.lo.s32 	%r33, %r38, %r17, %r2;
	mul.wide.s32 	%rd60, %r33, 4;
	add.s64 	%rd61, %rd1, %rd60;
	ld.global.f32 	%f59, [%rd61];
	fma.rn.f32 	%f67, %f58, %f59, %f67;
$L__BB0_12:
	ld.param.u64 	%rd65, [_Z7mtxMultPfS_S_i_param_2];
	cvta.to.global.u64 	%rd62, %rd65;
	mad.lo.s32 	%r34, %r17, %r1, %r2;
	mul.wide.s32 	%rd63, %r34, 4;
	add.s64 	%rd64, %rd62, %rd63;
	st.global.f32 	[%rd64], %f67;
	ret;

}


// ===== COMPILED SASS (sm_100) =====

	.target	sm_100

	.elftype	@"ET_EXEC"


//--------------------- .note.nv.tkinfo           --------------------------
	.section	.note.nv.tkinfo,"",@"SHT_NOTE"
	.sectionflags	@"SHF_NOTE_NV_TKINFO"
	.tkinfo
        /*0018*/ 	.word	0x00000002
        /*0030*/ 	.string	""
        /*0030*/ 	.string	"ptxas"
        /*0030*/ 	.string	"Cuda compilation tools, release 13.0, V13.0.88"
        /*0030*/ 	.string	"Build cuda_13.0.r13.0/compiler.36424714_0"
        /*0030*/ 	.string	"-arch sm_100 -m 64 "



//--------------------- .note.nv.cuinfo           --------------------------
	.section	.note.nv.cuinfo,"",@"SHT_NOTE"
	.sectionflags	@"SHF_NOTE_NV_CUINFO"
        /*0018*/ 	.short	0x0002
        /*001a*/ 	.short	0x0064
        /*001c*/ 	.short	0x0082
	.zero		2


//--------------------- .nv.info                  --------------------------
	.section	.nv.info,"",@"SHT_CUDA_INFO"
	.align	4


	//----- nvinfo : EIATTR_REGCOUNT
	.align		4
        /*0000*/ 	.byte	0x04, 0x2f
        /*0002*/ 	.short	(.L_1 - .L_0)
	.align		4
.L_0:
        /*0004*/ 	.word	index@(_Z7mtxMultPfS_S_i)
        /*0008*/ 	.word	0x0000001e


	//----- nvinfo : EIATTR_FRAME_SIZE
	.align		4
.L_1:
        /*000c*/ 	.byte	0x04, 0x11
        /*000e*/ 	.short	(.L_3 - .L_2)
	.align		4
.L_2:
        /*0010*/ 	.word	index@(_Z7mtxMultPfS_S_i)
        /*0014*/ 	.word	0x00000000


	//----- nvinfo : EIATTR_MIN_STACK_SIZE
	.align		4
.L_3:
        /*0018*/ 	.byte	0x04, 0x12
        /*001a*/ 	.short	(.L_5 - .L_4)
	.align		4
.L_4:
        /*001c*/ 	.word	index@(_Z7mtxMultPfS_S_i)
        /*0020*/ 	.word	0x00000000
.L_5:


//--------------------- .nv.compat                --------------------------
	.section	.nv.compat,"",@"SHT_CUDA_COMPAT_INFO"
	.align	4
        /*0000*/ 	.byte	0x02, 0x09, 0x00, 0x00, 0x02, 0x02, 0x01, 0x00, 0x02, 0x05, 0x05, 0x00, 0x03, 0x07, 0x01, 0x01
        /*0010*/ 	.byte	0x02, 0x03, 0x00, 0x00, 0x02, 0x06, 0x01, 0x00, 0x04, 0x0b, 0x08, 0x00, 0x09, 0x00, 0x00, 0x00
        /*0020*/ 	.byte	0x00, 0x00, 0x00, 0x00


//--------------------- .nv.info._Z7mtxMultPfS_S_i --------------------------
	.section	.nv.info._Z7mtxMultPfS_S_i,"",@"SHT_CUDA_INFO"
	.sectionflags	@""
	.align	4


	//----- nvinfo : EIATTR_CUDA_API_VERSION
	.align		4
        /*0000*/ 	.byte	0x04, 0x37
        /*0002*/ 	.short	(.L_7 - .L_6)
.L_6:
        /*0004*/ 	.word	0x00000082


	//----- nvinfo : EIATTR_KPARAM_INFO
	.align		4
.L_7:
        /*0008*/ 	.byte	0x04, 0x17
        /*000a*/ 	.short	(.L_9 - .L_8)
.L_8:
        /*000c*/ 	.word	0x00000000
        /*0010*/ 	.short	0x0003
        /*0012*/ 	.short	0x0018
        /*0014*/ 	.byte	0x00, 0xf0, 0x11, 0x00


	//----- nvinfo : EIATTR_KPARAM_INFO
	.align		4
.L_9:
        /*0018*/ 	.byte	0x04, 0x17
        /*001a*/ 	.short	(.L_11 - .L_10)
.L_10:
        /*001c*/ 	.word	0x00000000
        /*0020*/ 	.short	0x0002
        /*0022*/ 	.short	0x0010
        /*0024*/ 	.byte	0x00, 0xf5, 0x21, 0x00


	//----- nvinfo : EIATTR_KPARAM_INFO
	.align		4
.L_11:
        /*0028*/ 	.byte	0x04, 0x17
        /*002a*/ 	.short	(.L_13 - .L_12)
.L_12:
        /*002c*/ 	.word	0x00000000
        /*0030*/ 	.short	0x0001
        /*0032*/ 	.short	0x0008
        /*0034*/ 	.byte	0x00, 0xf5, 0x21, 0x00


	//----- nvinfo : EIATTR_KPARAM_INFO
	.align		4
.L_13:
        /*0038*/ 	.byte	0x04, 0x17
        /*003a*/ 	.short	(.L_15 - .L_14)
.L_14:
        /*003c*/ 	.word	0x00000000
        /*0040*/ 	.short	0x0000
        /*0042*/ 	.short	0x0000
        /*0044*/ 	.byte	0x00, 0xf5, 0x21, 0x00


	//----- nvinfo : EIATTR_SPARSE_MMA_MASK
	.align		4
.L_15:
        /*0048*/ 	.byte	0x03, 0x50
        /*004a*/ 	.short	0x0000


	//----- nvinfo : EIATTR_MAXREG_COUNT
	.align		4
        /*004c*/ 	.byte	0x03, 0x1b
        /*004e*/ 	.short	0x00ff


	//----- nvinfo : EIATTR_MERCURY_ISA_VERSION
	.align		4
        /*0050*/ 	.byte	0x03, 0x5f
        /*0052*/ 	.short	0x0101


	//----- nvinfo : EIATTR_VRC_CTA_INIT_COUNT
	.align		4
        /*0054*/ 	.byte	0x02, 0x4a
	.zero		1
	.zero		1


	//----- nvinfo : EIATTR_EXIT_INSTR_OFFSETS
	.align		4
        /*0058*/ 	.byte	0x04, 0x1c
        /*005a*/ 	.short	(.L_17 - .L_16)


	//   ....[0]....
.L_16:
        /*005c*/ 	.word	0x00000b00


	//----- nvinfo : EIATTR_CRS_STACK_SIZE
	.align		4
.L_17:
        /*0060*/ 	.byte	0x04, 0x1e
        /*0062*/ 	.short	(.L_19 - .L_18)
.L_18:
        /*0064*/ 	.word	0x00000000


	//----- nvinfo : EIATTR_CBANK_PARAM_SIZE
	.align		4
.L_19:
        /*0068*/ 	.byte	0x03, 0x19
        /*006a*/ 	.short	0x001c


	//----- nvinfo : EIATTR_PARAM_CBANK
	.align		4
        /*006c*/ 	.byte	0x04, 0x0a
        /*006e*/ 	.short	(.L_21 - .L_20)
	.align		4
.L_20:
        /*0070*/ 	.word	index@(.nv.constant0._Z7mtxMultPfS_S_i)
        /*0074*/ 	.short	0x0380
        /*0076*/ 	.short	0x001c


	//----- nvinfo : EIATTR_SW_WAR
	.align		4
.L_21:
        /*0078*/ 	.byte	0x04, 0x36
        /*007a*/ 	.short	(.L_23 - .L_22)
.L_22:
        /*007c*/ 	.word	0x00000008
.L_23:


//--------------------- .nv.callgraph             --------------------------
	.section	.nv.callgraph,"",@"SHT_CUDA_CALLGRAPH"
	.align	4
	.sectionentsize	8
	.align		4
        /*0000*/ 	.word	0x00000000
	.align		4
        /*0004*/ 	.word	0xffffffff
	.align		4
        /*0008*/ 	.word	0x00000000
	.align		4
        /*000c*/ 	.word	0xfffffffe
	.align		4
        /*0010*/ 	.word	0x00000000
	.align		4
        /*0014*/ 	.word	0xfffffffd
	.align		4
        /*0018*/ 	.word	0x00000000
	.align		4
        /*001c*/ 	.word	0xfffffffc


//--------------------- .text._Z7mtxMultPfS_S_i   --------------------------
	.section	.text._Z7mtxMultPfS_S_i,"ax",@progbits
	.align	128
        .global         _Z7mtxMultPfS_S_i
        .type           _Z7mtxMultPfS_S_i,@function
        .size           _Z7mtxMultPfS_S_i,(.L_x_6 - _Z7mtxMultPfS_S_i)
        .other          _Z7mtxMultPfS_S_i,@"STO_CUDA_ENTRY STV_DEFAULT"
_Z7mtxMultPfS_S_i:
.text._Z7mtxMultPfS_S_i:
[----:B------:R-:W-:Y:S01]  /*0000*/  LDC R1, c[0x0][0x37c] ;  /* 0x0000df00ff017b82 */ /* 0x000fe20000000800 */
[----:B------:R-:W0:Y:S07]  /*0010*/  S2R R3, SR_TID.Y ;  /* 0x0000000000037919 */ /* 0x000e2e0000002200 */
[----:B------:R-:W0:Y:S01]  /*0020*/  LDC R0, c[0x0][0x364] ;  /* 0x0000d900ff007b82 */ /* 0x000e220000000800 */
[----:B------:R-:W1:Y:S01]  /*0030*/  LDCU UR18, c[0x0][0x398] ;  /* 0x00007300ff1277ac */ /* 0x000e620008000800 */
[----:B------:R-:W-:Y:S01]  /*0040*/  BSSY.RECONVERGENT B0, `(.L_x_0) ;  /* 0x00000a7000007945 */ /* 0x000fe20003800200 */
[----:B------:R-:W2:Y:S01]  /*0050*/  S2R R2, SR_TID.X ;  /* 0x0000000000027919 */ /* 0x000ea20000002100 */
[----:B------:R-:W-:Y:S01]  /*0060*/  HFMA2 R12, -RZ, RZ, 0, 0 ;  /* 0x00000000ff0c7431 */ /* 0x000fe200000001ff */
[----:B------:R-:W3:Y:S03]  /*0070*/  LDCU.64 UR16, c[0x0][0x358] ;  /* 0x00006b00ff1077ac */ /* 0x000ee60008000a00 */
[----:B------:R-:W0:Y:S08]  /*0080*/  S2UR UR4, SR_CTAID.Y ;  /* 0x00000000000479c3 */ /* 0x000e300000002600 */
[----:B------:R-:W2:Y:S01]  /*0090*/  S2UR UR5, SR_CTAID.X ;  /* 0x00000000000579c3 */ /* 0x000ea20000002500 */
[----:B-1----:R-:W-:-:S07]  /*00a0*/  UISETP.GE.AND UP0, UPT, UR18, 0x1, UPT ;  /* 0x000000011200788c */ /* 0x002fce000bf06270 */
[----:B------:R-:W2:Y:S01]  /*00b0*/  LDC R13, c[0x0][0x360] ;  /* 0x0000d800ff0d7b82 */ /* 0x000ea20000000800 */
[----:B------:R-:W-:Y:S01]  /*00c0*/  PLOP3.LUT P0, PT, PT, PT, UP0, 0x80, 0x8 ;  /* 0x000000000008781c */ /* 0x000fe20003f0f008 */
[----:B0-----:R-:W-:Y:S02]  /*00d0*/  IMAD R0, R0, UR4, R3 ;  /* 0x0000000400007c24 */ /* 0x001fe4000f8e0203 */
[----:B--2---:R-:W-:-:S05]  /*00e0*/  IMAD R13, R13, UR5, R2 ;  /* 0x000000050d0d7c24 */ /* 0x004fca000f8e0202 */
[----:B------:R-:W-:-:S04]  /*00f0*/  VIMNMX R2, PT, PT, R0, R13, !PT ;  /* 0x0000000d00027248 */ /* 0x000fc80007fe0100 */
[----:B------:R-:W-:-:S13]  /*0100*/  ISETP.GE.OR P0, PT, R2, UR18, !P0 ;  /* 0x0000001202007c0c */ /* 0x000fda000c706670 */
[----:B---3--:R-:W-:Y:S05]  /*0110*/  @P0 BRA `(.L_x_1) ;  /* 0x0000000800640947 */ /* 0x008fea0003800000 */
[----:B------:R-:W-:Y:S02]  /*0120*/  UISETP.GE.U32.AND UP1, UPT, UR18, 0x8, UPT ;  /* 0x000000081200788c */ /* 0x000fe4000bf26070 */
[----:B------:R-:W-:Y:S01]  /*0130*/  IMAD R5, R0, UR18, RZ ;  /* 0x0000001200057c24 */ /* 0x000fe2000f8e02ff */
[----:B------:R-:W-:Y:S01]  /*0140*/  ULOP3.LUT UR19, UR18, 0x7, URZ, 0xc0, !UPT ;  /* 0x0000000712137892 */ /* 0x000fe2000f8ec0ff */
[----:B------:R-:W-:Y:S01]  /*0150*/  MOV R12, RZ ;  /* 0x000000ff000c7202 */ /* 0x000fe20000000f00 */
[----:B------:R-:W-:Y:S02]  /*0160*/  UMOV UR4, URZ ;  /* 0x000000ff00047c82 */ /* 0x000fe40008000000 */
[----:B------:R-:W-:Y:S02]  /*0170*/  UISETP.NE.AND UP0, UPT, UR19, URZ, UPT ;  /* 0x000000ff1300728c */ /* 0x000fe4000bf05270 */
[----:B------:R-:W-:Y:S09]  /*0180*/  BRA.U !UP1, `(.L_x_2) ;  /* 0x0000000509087547 */ /* 0x000ff2000b800000 */
[----:B------:R-:W0:Y:S01]  /*0190*/  LDCU.128 UR20, c[0x0][0x380] ;  /* 0x00007000ff1477ac */ /* 0x000e220008000c00 */
[----:B------:R-:W-:Y:S02]  /*01a0*/  MOV R12, RZ ;  /* 0x000000ff000c7202 */ /* 0x000fe40000000f00 */
[----:B------:R-:W-:Y:S01]  /*01b0*/  MOV R14, R13 ;  /* 0x0000000d000e7202 */ /* 0x000fe20000000f00 */
[----:B------:R-:W-:-:S04]  /*01c0*/  ULOP3.LUT UR4, UR18, 0x7ffffff8, URZ, 0xc0, !UPT ;  /* 0x7ffffff812047892 */ /* 0x000fc8000f8ec0ff */
[----:B------:R-:W-:Y:S01]  /*01d0*/  UIADD3 UR5, UPT, UPT, -UR4, URZ, URZ ;  /* 0x000000ff04057290 */ /* 0x000fe2000fffe1ff */
[----:B0-----:R-:W-:Y:S01]  /*01e0*/  MOV R2, UR20 ;  /* 0x0000001400027c02 */ /* 0x001fe20008000f00 */
[----:B------:R-:W-:Y:S01]  /*01f0*/  UIMAD.WIDE.U32 UR6, UR18, 0xc, UR22 ;  /* 0x0000000c120678a5 */ /* 0x000fe2000f8e0016 */
[----:B------:R-:W-:Y:S01]  /*0200*/  MOV R3, UR21 ;  /* 0x0000001500037c02 */ /* 0x000fe20008000f00 */
[----:B------:R-:W-:Y:S02]  /*0210*/  UIMAD.WIDE.U32 UR8, UR18, 0x10, UR22 ;  /* 0x00000010120878a5 */ /* 0x000fe4000f8e0016 */
[----:B------:R-:W-:Y:S01]  /*0220*/  UIMAD.WIDE.U32 UR10, UR18, 0x14, UR22 ;  /* 0x00000014120a78a5 */ /* 0x000fe2000f8e0016 */
[----:B------:R-:W-:Y:S01]  /*0230*/  IMAD.WIDE.U32 R2, R5, 0x4, R2 ;  /* 0x0000000405027825 */ /* 0x000fe200078e0002 */
[----:B------:R-:W-:Y:S02]  /*0240*/  UIMAD.WIDE.U32 UR12, UR18, 0x18, UR22 ;  /* 0x00000018120c78a5 */ /* 0x000fe4000f8e0016 */
[----:B------:R-:W-:Y:S01]  /*0250*/  UIMAD.WIDE.U32 UR14, UR18, 0x1c, UR22 ;  /* 0x0000001c120e78a5 */ /* 0x000fe2000f8e0016 */
[----:B------:R-:W-:-:S04]  /*0260*/  IADD3 R2, P0, PT, R2, 0x10, RZ ;  /* 0x0000001002027810 */ /* 0x000fc80007f1e0ff */
[----:B------:R-:W-:-:S09]  /*0270*/  IADD3.X R3, PT, PT, RZ, R3, RZ, P0, !PT ;  /* 0x00000003ff037210 */ /* 0x000fd200007fe4ff */
.L_x_3:
[----:B------:R-:W-:Y:S01]  /*0280*/  UIMAD.WIDE.U32 UR24, UR18, 0x4, UR22 ;  /* 0x00000004121878a5 */ /* 0x000fe2000f8e0016 */
[----:B------:R-:W-:Y:S01]  /*0290*/  IMAD.MOV.U32 R23, RZ, RZ, 0x4 ;  /* 0x00000004ff177424 */ /* 0x000fe200078e00ff */
[----:B------:R-:W-:Y:S01]  /*02a0*/  UIMAD.WIDE.U32 UR20, UR18, 0x8, UR22 ;  /* 0x00000008121478a5 */ /* 0x000fe2000f8e0016 */
[----:B------:R-:W-:Y:S01]  /*02b0*/  HFMA2 R11, -RZ, RZ, 0, 2.384185791015625e-07 ;  /* 0x00000004ff0b7431 */ /* 0x000fe200000001ff */
[----:B------:R-:W2:Y:S01]  /*02c0*/  LDG.E R21, desc[UR16][R2.64+-0x10] ;  /* 0xfffff01002157981 */ /* 0x000ea2000c1e1900 */
[----:B------:R-:W-:Y:S01]  /*02d0*/  IMAD.WIDE R22, R14, R23, UR22 ;  /* 0x000000160e167e25 */ /* 0x000fe2000f8e0217 */
[----:B------:R-:W-:Y:S02]  /*02e0*/  MOV R8, UR24 ;  /* 0x0000001800087c02 */ /* 0x000fe40008000f00 */
[----:B------:R-:W-:Y:S01]  /*02f0*/  MOV R9, UR25 ;  /* 0x0000001900097c02 */ /* 0x000fe20008000f00 */
[----:B------:R-:W3:Y:S01]  /*0300*/  LDG.E R19, desc[UR16][R2.64+-0xc] ;  /* 0xfffff41002137981 */ /* 0x000ee2000c1e1900 */
[----:B------:R-:W-:-:S02]  /*0310*/  MOV R24, UR20 ;  /* 0x0000001400187c02 */ /* 0x000fc40008000f00 */
[----:B------:R-:W-:Y:S01]  /*0320*/  MOV R25, UR21 ;  /* 0x0000001500197c02 */ /* 0x000fe20008000f00 */
[C---:B------:R-:W-:Y:S01]  /*0330*/  IMAD.WIDE R8, R14.reuse, 0x4, R8 ;  /* 0x000000040e087825 */ /* 0x040fe200078e0208 */
[----:B------:R-:W2:Y:S03]  /*0340*/  LDG.E R22, desc[UR16][R22.64] ;  /* 0x0000001016167981 */ /* 0x000ea6000c1e1900 */
[C---:B------:R-:W-:Y:S01]  /*0350*/  IMAD.WIDE R24, R14.reuse, 0x4, R24 ;  /* 0x000000040e187825 */ /* 0x040fe200078e0218 */
[----:B------:R0:W3:Y:S03]  /*0360*/  LDG.E R20, desc[UR16][R8.64] ;  /* 0x0000001008147981 */ /* 0x0000e6000c1e1900 */
[----:B------:R-:W-:Y:S01]  /*0370*/  IMAD.MOV.U32 R5, RZ, RZ, 0x4 ;  /* 0x00000004ff057424 */ /* 0x000fe200078e00ff */
[----:B------:R-:W4:Y:S01]  /*0380*/  LDG.E R18, desc[UR16][R24.64] ;  /* 0x0000001018127981 */ /* 0x000f22000c1e1900 */
[----:B------:R-:W-:Y:S01]  /*0390*/  IMAD.WIDE R10, R14, R11, UR6 ;  /* 0x000000060e0a7e25 */ /* 0x000fe2000f8e020b */
[----:B------:R-:W-:-:S02]  /*03a0*/  MOV R7, 0x4 ;  /* 0x0000000400077802 */ /* 0x000fc40000000f00 */
[----:B------:R-:W4:Y:S01]  /*03b0*/  LDG.E R17, desc[UR16][R2.64+-0x8] ;  /* 0xfffff81002117981 */ /* 0x000f22000c1e1900 */
[----:B0-----:R-:W-:Y:S02]  /*03c0*/  HFMA2 R9, -RZ, RZ, 0, 2.384185791015625e-07 ;  /* 0x00000004ff097431 */ /* 0x001fe400000001ff */
[C---:B------:R-:W-:Y:S01]  /*03d0*/  IMAD.WIDE R4, R14.reuse, R5, UR8 ;  /* 0x000000080e047e25 */ /* 0x040fe2000f8e0205 */
[----:B------:R0:W5:Y:S04]  /*03e0*/  LDG.E R16, desc[UR16][R10.64] ;  /* 0x000000100a107981 */ /* 0x000168000c1e1900 */
[----:B------:R-:W5:Y:S01]  /*03f0*/  LDG.E R15, desc[UR16][R2.64+-0x4] ;  /* 0xfffffc10020f7981 */ /* 0x000f62000c1e1900 */
[----:B------:R-:W-:Y:S01]  /*0400*/  IMAD.WIDE R6, R14, R7, UR10 ;  /* 0x0000000a0e067e25 */ /* 0x000fe2000f8e0207 */
[----:B------:R-:W-:-:S02]  /*0410*/  MOV R27, 0x4 ;  /* 0x00000004001b7802 */ /* 0x000fc40000000f00 */
[----:B------:R1:W5:Y:S01]  /*0420*/  LDG.E R4, desc[UR16][R4.64] ;  /* 0x0000001004047981 */ /* 0x000362000c1e1900 */
[----:B------:R-:W-:-:S03]  /*0430*/  IMAD.WIDE R8, R14, R9, UR12 ;  /* 0x0000000c0e087e25 */ /* 0x000fc6000f8e0209 */
[----:B------:R-:W5:Y:S01]  /*0440*/  LDG.E R23, desc[UR16][R2.64] ;  /* 0x0000001002177981 */ /* 0x000f62000c1e1900 */
[----:B0-----:R-:W-:-:S03]  /*0450*/  IMAD.WIDE R10, R14, R27, UR14 ;  /* 0x0000000e0e0a7e25 */ /* 0x001fc6000f8e021b */
[----:B------:R-:W5:Y:S04]  /*0460*/  LDG.E R7, desc[UR16][R6.64] ;  /* 0x0000001006077981 */ /* 0x000f68000c1e1900 */
[----:B------:R-:W5:Y:S04]  /*0470*/  LDG.E R24, desc[UR16][R2.64+0x4] ;  /* 0x0000041002187981 */ /* 0x000f68000c1e1900 */
[----:B------:R-:W5:Y:S04]  /*0480*/  LDG.E R8, desc[UR16][R8.64] ;  /* 0x0000001008087981 */ /* 0x000f68000c1e1900 */
[----:B------:R-:W5:Y:S04]  /*0490*/  LDG.E R25, desc[UR16][R2.64+0x8] ;  /* 0x0000081002197981 */ /* 0x000f68000c1e1900 */
[----:B------:R-:W5:Y:S04]  /*04a0*/  LDG.E R10, desc[UR16][R10.64] ;  /* 0x000000100a0a7981 */ /* 0x000f68000c1e1900 */
[----:B------:R0:W5:Y:S01]  /*04b0*/  LDG.E R27, desc[UR16][R2.64+0xc] ;  /* 0x00000c10021b7981 */ /* 0x000162000c1e1900 */
[----:B------:R-:W-:-:S04]  /*04c0*/  UIADD3 UR5, UPT, UPT, UR5, 0x8, URZ ;  /* 0x0000000805057890 */ /* 0x000fc8000fffe0ff */
[----:B------:R-:W-:Y:S01]  /*04d0*/  UISETP.NE.AND UP1, UPT, UR5, URZ, UPT ;  /* 0x000000ff0500728c */ /* 0x000fe2000bf25270 */
[----:B-1----:R-:W-:Y:S02]  /*04e0*/  MOV R5, UR18 ;  /* 0x0000001200057c02 */ /* 0x002fe40008000f00 */
[----:B0-----:R-:W-:-:S03]  /*04f0*/  IADD3 R2, P0, PT, R2, 0x20, RZ ;  /* 0x0000002002027810 */ /* 0x001fc60007f1e0ff */
[----:B------:R-:W-:Y:S01]  /*0500*/  IMAD R14, R5, 0x8, R14 ;  /* 0x00000008050e7824 */ /* 0x000fe200078e020e */
[----:B------:R-:W-:Y:S01]  /*0510*/  IADD3.X R3, PT, PT, RZ, R3, RZ, P0, !PT ;  /* 0x00000003ff037210 */ /* 0x000fe200007fe4ff */
[----:B--2---:R-:W-:-:S04]  /*0520*/  FFMA R22, R21, R22, R12 ;  /* 0x0000001615167223 */ /* 0x004fc8000000000c */
[----:B---3--:R-:W-:-:S04]  /*0530*/  FFMA R20, R19, R20, R22 ;  /* 0x0000001413147223 */ /* 0x008fc80000000016 */
[----:B----4-:R-:W-:-:S04]  /*0540*/  FFMA R18, R17, R18, R20 ;  /* 0x0000001211127223 */ /* 0x010fc80000000014 */
[----:B-----5:R-:W-:-:S04]  /*0550*/  FFMA R16, R15, R16, R18 ;  /* 0x000000100f107223 */ /* 0x020fc80000000012 */
[----:B------:R-:W-:-:S04]  /*0560*/  FFMA R23, R23, R4, R16 ;  /* 0x0000000417177223 */ /* 0x000fc80000000010 */
[----:B------:R-:W-:-:S04]  /*0570*/  FFMA R24, R24, R7, R23 ;  /* 0x0000000718187223 */ /* 0x000fc80000000017 */
[----:B------:R-:W-:-:S04]  /*0580*/  FFMA R8, R25, R8, R24 ;  /* 0x0000000819087223 */ /* 0x000fc80000000018 */
[----:B------:R-:W-:Y:S01]  /*0590*/  FFMA R12, R27, R10, R8 ;  /* 0x0000000a1b0c7223 */ /* 0x000fe20000000008 */
[----:B------:R-:W-:Y:S06]  /*05a0*/  BRA.U UP1, `(.L_x_3) ;  /* 0xfffffffd01347547 */ /* 0x000fec000b83ffff */
.L_x_2:
[----:B------:R-:W-:Y:S05]  /*05b0*/  BRA.U !UP0, `(.L_x_1) ;  /* 0x00000005083c7547 */ /* 0x000fea000b800000 */
[----:B------:R-:W-:Y:S01]  /*05c0*/  UISETP.GE.U32.AND UP0, UPT, UR19, 0x4, UPT ;  /* 0x000000041300788c */ /* 0x000fe2000bf06070 */
[----:B------:R-:W-:Y:S01]  /*05d0*/  IMAD R2, R0, UR18, RZ ;  /* 0x0000001200027c24 */ /* 0x000fe2000f8e02ff */
[----:B------:R-:W-:-:S04]  /*05e0*/  ULOP3.LUT UR5, UR18, 0x3, URZ, 0xc0, !UPT ;  /* 0x0000000312057892 */ /* 0x000fc8000f8ec0ff */
[----:B------:R-:W-:-:S03]  /*05f0*/  UISETP.NE.AND UP1, UPT, UR5, URZ, UPT ;  /* 0x000000ff0500728c */ /* 0x000fc6000bf25270 */
[----:B------:R-:W-:Y:S08]  /*0600*/  BRA.U !UP0, `(.L_x_4) ;  /* 0x00000001087c7547 */ /* 0x000ff0000b800000 */
[----:B------:R-:W0:Y:S01]  /*0610*/  LDC.64 R6, c[0x0][0x388] ;  /* 0x0000e200ff067b82 */ /* 0x000e220000000a00 */
[----:B------:R-:W1:Y:S01]  /*0620*/  LDCU.64 UR6, c[0x0][0x380] ;  /* 0x00007000ff0677ac */ /* 0x000e620008000a00 */
[----:B------:R-:W-:Y:S02]  /*0630*/  MOV R4, UR4 ;  /* 0x0000000400047c02 */ /* 0x000fe40008000f00 */
[----:B------:R-:W-:Y:S02]  /*0640*/  IADD3 R3, PT, PT, R2, UR4, RZ ;  /* 0x0000000402037c10 */ /* 0x000fe4000fffe0ff */
[----:B------:R-:W-:Y:S01]  /*0650*/  MOV R11, UR18 ;  /* 0x00000012000b7c02 */ /* 0x000fe20008000f00 */
[----:B------:R-:W-:Y:S01]  /*0660*/  IMAD R5, R4, UR18, R13 ;  /* 0x0000001204057c24 */ /* 0x000fe2000f8e020d */
[----:B------:R-:W2:Y:S01]  /*0670*/  LDC.64 R8, c[0x0][0x380] ;  /* 0x0000e000ff087b82 */ /* 0x000ea20000000a00 */
[----:B------:R-:W-:Y:S02]  /*0680*/  IADD3 R14, P0, PT, R2, UR4, RZ ;  /* 0x00000004020e7c10 */ /* 0x000fe4000ff1e0ff */
[----:B------:R-:W-:Y:S01]  /*0690*/  MOV R15, UR18 ;  /* 0x00000012000f7c02 */ /* 0x000fe20008000f00 */
[----:B0-----:R-:W-:-:S04]  /*06a0*/  IMAD.WIDE R6, R5, 0x4, R6 ;  /* 0x0000000405067825 */ /* 0x001fc800078e0206 */
[----:B------:R-:W-:Y:S01]  /*06b0*/  IMAD.WIDE.U32 R10, R11, 0x4, R6 ;  /* 0x000000040b0a7825 */ /* 0x000fe200078e0006 */
[----:B------:R-:W-:Y:S01]  /*06c0*/  MOV R17, UR18 ;  /* 0x0000001200117c02 */ /* 0x000fe20008000f00 */
[----:B------:R-:W3:Y:S02]  /*06d0*/  LDG.E R6, desc[UR16][R6.64] ;  /* 0x0000001006067981 */ /* 0x000ee4000c1e1900 */
[----:B--2---:R-:W-:Y:S01]  /*06e0*/  IMAD.WIDE.U32 R8, R3, 0x4, R8 ;  /* 0x0000000403087825 */ /* 0x004fe200078e0008 */
[----:B------:R-:W-:Y:S02]  /*06f0*/  IADD3.X R3, PT, PT, RZ, RZ, RZ, P0, !PT ;  /* 0x000000ffff037210 */ /* 0x000fe400007fe4ff */
[----:B-1----:R-:W-:-:S03]  /*0700*/  LEA R4, P0, R14, UR6, 0x2 ;  /* 0x000000060e047c11 */ /* 0x002fc6000f8010ff */
[----:B------:R-:W3:Y:S01]  /*0710*/  LDG.E R9, desc[UR16][R8.64] ;  /* 0x0000001008097981 */ /* 0x000ee2000c1e1900 */
[----:B------:R-:W-:Y:S01]  /*0720*/  LEA.HI.X R5, R14, UR7, R3, 0x2, P0 ;  /* 0x000000070e057c11 */ /* 0x000fe200080f1403 */
[----:B------:R-:W-:Y:S02]  /*0730*/  IMAD.WIDE.U32 R14, R15, 0x4, R10 ;  /* 0x000000040f0e7825 */ /* 0x000fe400078e000a */
[----:B------:R-:W2:Y:S04]  /*0740*/  LDG.E R3, desc[UR16][R10.64] ;  /* 0x000000100a037981 */ /* 0x000ea8000c1e1900 */
[----:B------:R-:W2:Y:S01]  /*0750*/  LDG.E R18, desc[UR16][R4.64+0x4] ;  /* 0x0000041004127981 */ /* 0x000ea2000c1e1900 */
[----:B------:R-:W-:-:S03]  /*0760*/  IMAD.WIDE.U32 R16, R17, 0x4, R14 ;  /* 0x0000000411107825 */ /* 0x000fc600078e000e */
[----:B------:R-:W4:Y:S04]  /*0770*/  LDG.E R19, desc[UR16][R14.64] ;  /* 0x000000100e137981 */ /* 0x000f28000c1e1900 */
[----:B------:R-:W4:Y:S04]  /*0780*/  LDG.E R20, desc[UR16][R4.64+0x8] ;  /* 0x0000081004147981 */ /* 0x000f28000c1e1900 */
[----:B------:R-:W5:Y:S04]  /*0790*/  LDG.E R22, desc[UR16][R4.64+0xc] ;  /* 0x00000c1004167981 */ /* 0x000f68000c1e1900 */
[----:B------:R-:W5:Y:S01]  /*07a0*/  LDG.E R16, desc[UR16][R16.64] ;  /* 0x0000001010107981 */ /* 0x000f62000c1e1900 */
[----:B------:R-:W-:Y:S01]  /*07b0*/  UIADD3 UR4, UPT, UPT, UR4, 0x4, URZ ;  /* 0x0000000404047890 */ /* 0x000fe2000fffe0ff */
[----:B---3--:R-:W-:-:S04]  /*07c0*/  FFMA R9, R9, R6, R12 ;  /* 0x0000000609097223 */ /* 0x008fc8000000000c */
[----:B--2---:R-:W-:-:S04]  /*07d0*/  FFMA R3, R18, R3, R9 ;  /* 0x0000000312037223 */ /* 0x004fc80000000009 */
[----:B----4-:R-:W-:-:S04]  /*07e0*/  FFMA R3, R20, R19, R3 ;  /* 0x0000001314037223 */ /* 0x010fc80000000003 */
[----:B-----5:R-:W-:-:S07]  /*07f0*/  FFMA R12, R22, R16, R3 ;  /* 0x00000010160c7223 */ /* 0x020fce0000000003 */
.L_x_4:
[----:B------:R-:W-:Y:S05]  /*0800*/  BRA.U !UP1, `(.L_x_1) ;  /* 0x0000000109a87547 */ /* 0x000fea000b800000 */
[----:B------:R-:W-:Y:S01]  /*0810*/  UISETP.NE.AND UP0, UPT, UR5, 0x1, UPT ;  /* 0x000000010500788c */ /* 0x000fe2000bf05270 */
[----:B------:R-:W-:Y:S01]  /*0820*/  MOV R4, UR4 ;  /* 0x0000000400047c02 */ /* 0x000fe20008000f00 */
[----:B------:R-:W-:Y:S02]  /*0830*/  ULOP3.LUT UR5, UR18, 0x1, URZ, 0xc0, !UPT ;  /* 0x0000000112057892 */ /* 0x000fe4000f8ec0ff */
[----:B------:R-:W-:Y:S02]  /*0840*/  IMAD.U32 R17, RZ, RZ, UR18 ;  /* 0x00000012ff117e24 */ /* 0x000fe4000f8e00ff */
[----:B------:R-:W-:Y:S01]  /*0850*/  UISETP.NE.U32.AND UP1, UPT, UR5, 0x1, UPT ;  /* 0x000000010500788c */ /* 0x000fe2000bf25070 */
[----:B------:R-:W-:-:S04]  /*0860*/  PLOP3.LUT P1, PT, PT, PT, UP0, 0x80, 0x8 ;  /* 0x000000000008781c */ /* 0x000fc80003f2f008 */
[----:B------:R-:W0:Y:S01]  /*0870*/  @UP0 LDCU.128 UR8, c[0x0][0x380] ;  /* 0x00007000ff0807ac */ /* 0x000e220008000c00 */
[----:B------:R-:W-:Y:S01]  /*0880*/  PLOP3.LUT P0, PT, PT, PT, UP1, 0x80, 0x8 ;  /* 0x000000000008781c */ /* 0x000fe20003f0f018 */
[----:B------:R-:W1:Y:S04]  /*0890*/  @UP0 LDCU.64 UR6, c[0x0][0x380] ;  /* 0x00007000ff0607ac */ /* 0x000e680008000a00 */
[----:B------:R-:W2:Y:S03]  /*08a0*/  @!UP1 LDCU.128 UR12, c[0x0][0x380] ;  /* 0x00007000ff0c97ac */ /* 0x000ea60008000c00 */
[C---:B------:R-:W-:Y:S01]  /*08b0*/  @P1 VIADD R3, R2.reuse, UR4 ;  /* 0x0000000402031c36 */ /* 0x040fe20008000000 */
[----:B------:R-:W-:Y:S01]  /*08c0*/  @P1 IADD3 R5, P2, PT, R2, UR4, RZ ;  /* 0x0000000402051c10 */ /* 0x000fe2000ff5e0ff */
[----:B------:R-:W-:-:S03]  /*08d0*/  @UP0 UIADD3 UR4, UPT, UPT, UR4, 0x2, URZ ;  /* 0x0000000204040890 */ /* 0x000fc6000fffe0ff */
[----:B------:R-:W-:Y:S02]  /*08e0*/  @P1 IADD3.X R8, PT, PT, RZ, RZ, RZ, P2, !PT ;  /* 0x000000ffff081210 */ /* 0x000fe400017fe4ff */
[----:B0-----:R-:W-:Y:S02]  /*08f0*/  MOV R14, UR8 ;  /* 0x00000008000e7c02 */ /* 0x001fe40008000f00 */
[----:B------:R-:W-:Y:S02]  /*0900*/  MOV R15, UR9 ;  /* 0x00000009000f7c02 */ /* 0x000fe40008000f00 */
[----:B------:R-:W-:Y:S02]  /*0910*/  MOV R6, UR10 ;  /* 0x0000000a00067c02 */ /* 0x000fe40008000f00 */
[----:B------:R-:W-:Y:S01]  /*0920*/  MOV R7, UR11 ;  /* 0x0000000b00077c02 */ /* 0x000fe20008000f00 */
[----:B------:R-:W-:-:S04]  /*0930*/  @P1 IMAD.WIDE.U32 R14, R3, 0x4, R14 ;  /* 0x00000004030e1825 */ /* 0x000fc800078e000e */
[----:B------:R-:W-:Y:S01]  /*0940*/  @P1 IMAD R3, R4, UR18, R13 ;  /* 0x0000001204031c24 */ /* 0x000fe2000f8e020d */
[----:B-1----:R-:W-:Y:S02]  /*0950*/  @P1 LEA R4, P2, R5, UR6, 0x2 ;  /* 0x0000000605041c11 */ /* 0x002fe4000f8410ff */
[----:B------:R-:W-:Y:S01]  /*0960*/  MOV R18, UR4 ;  /* 0x0000000400127c02 */ /* 0x000fe20008000f00 */
[----:B------:R-:W-:Y:S01]  /*0970*/  @P1 IMAD.WIDE R6, R3, 0x4, R6 ;  /* 0x0000000403061825 */ /* 0x000fe200078e0206 */
[----:B------:R-:W-:Y:S01]  /*0980*/  @P1 LEA.HI.X R5, R5, UR7, R8, 0x2, P2 ;  /* 0x0000000705051c11 */ /* 0x000fe200090f1408 */
[----:B------:R-:W3:Y:S01]  /*0990*/  @P1 LDG.E R3, desc[UR16][R14.64] ;  /* 0x000000100e031981 */ /* 0x000ee2000c1e1900 */
[----:B--2---:R-:W-:Y:S01]  /*09a0*/  MOV R8, UR12 ;  /* 0x0000000c00087c02 */ /* 0x004fe20008000f00 */
[----:B------:R-:W-:Y:S01]  /*09b0*/  @!P0 IMAD R21, R18, UR18, R13 ;  /* 0x0000001212158c24 */ /* 0x000fe2000f8e020d */
[----:B------:R-:W-:Y:S01]  /*09c0*/  MOV R9, UR13 ;  /* 0x0000000d00097c02 */ /* 0x000fe20008000f00 */
[----:B------:R-:W-:Y:S01]  /*09d0*/  @P1 IMAD.WIDE.U32 R16, R17, 0x4, R6 ;  /* 0x0000000411101825 */ /* 0x000fe200078e0006 */
[----:B------:R-:W-:Y:S01]  /*09e0*/  @!P0 IADD3 R19, PT, PT, R2, UR4, RZ ;  /* 0x0000000402138c10 */ /* 0x000fe2000fffe0ff */
[----:B------:R-:W3:Y:S01]  /*09f0*/  @P1 LDG.E R6, desc[UR16][R6.64] ;  /* 0x0000001006061981 */ /* 0x000ee2000c1e1900 */
[----:B------:R-:W-:-:S02]  /*0a00*/  MOV R10, UR14 ;  /* 0x0000000e000a7c02 */ /* 0x000fc40008000f00 */
[----:B------:R-:W-:Y:S01]  /*0a10*/  MOV R11, UR15 ;  /* 0x0000000f000b7c02 */ /* 0x000fe20008000f00 */
[----:B------:R-:W-:Y:S01]  /*0a20*/  @!P0 IMAD.WIDE.U32 R8, R19, 0x4, R8 ;  /* 0x0000000413088825 */ /* 0x000fe200078e0008 */
[----:B------:R-:W2:Y:S03]  /*0a30*/  @P1 LDG.E R16, desc[UR16][R16.64] ;  /* 0x0000001010101981 */ /* 0x000ea6000c1e1900 */
[----:B------:R-:W-:Y:S01]  /*0a40*/  @!P0 IMAD.WIDE R10, R21, 0x4, R10 ;  /* 0x00000004150a8825 */ /* 0x000fe200078e020a */
[----:B------:R-:W2:Y:S04]  /*0a50*/  @P1 LDG.E R4, desc[UR16][R4.64+0x4] ;  /* 0x0000041004041981 */ /* 0x000ea8000c1e1900 */
[----:B------:R-:W4:Y:S04]  /*0a60*/  @!P0 LDG.E R9, desc[UR16][R8.64] ;  /* 0x0000001008098981 */ /* 0x000f28000c1e1900 */
[----:B------:R-:W4:Y:S01]  /*0a70*/  @!P0 LDG.E R10, desc[UR16][R10.64] ;  /* 0x000000100a0a8981 */ /* 0x000f22000c1e1900 */
[----:B---3--:R-:W-:-:S04]  /*0a80*/  @P1 FFMA R3, R3, R6, R12 ;  /* 0x0000000603031223 */ /* 0x008fc8000000000c */
[----:B--2---:R-:W-:-:S04]  /*0a90*/  @P1 FFMA R12, R4, R16, R3 ;  /* 0x00000010040c1223 */ /* 0x004fc80000000003 */
[----:B----4-:R-:W-:-:S07]  /*0aa0*/  @!P0 FFMA R12, R9, R10, R12 ;  /* 0x0000000a090c8223 */ /* 0x010fce000000000c */
.L_x_1:
[----:B------:R-:W-:Y:S05]  /*0ab0*/  BSYNC.RECONVERGENT B0 ;  /* 0x0000000000007941 */ /* 0x000fea0003800200 */
.L_x_0:
[----:B------:R-:W0:Y:S01]  /*0ac0*/  LDC.64 R2, c[0x0][0x390] ;  /* 0x0000e400ff027b82 */ /* 0x000e220000000a00 */
[----:B------:R-:W-:-:S04]  /*0ad0*/  IMAD R13, R0, UR18, R13 ;  /* 0x00000012000d7c24 */ /* 0x000fc8000f8e020d */
[----:B0-----:R-:W-:-:S05]  /*0ae0*/  IMAD.WIDE R2, R13, 0x4, R2 ;  /* 0x000000040d027825 */ /* 0x001fca00078e0202 */
[----:B------:R-:W-:Y:S01]  /*0af0*/  STG.E desc[UR16][R2.64], R12 ;  /* 0x0000000c02007986 */ /* 0x000fe2000c101910 */
[----:B------:R-:W-:Y:S05]  /*0b00*/  EXIT ;  /* 0x000000000000794d */ /* 0x000fea0003800000 */
.L_x_5:
[----:B------:R-:W-:-:S00]  /*0b10*/  BRA `(.L_x_5) ;  /* 0xfffffffc00fc7947 */ /* 0x000fc0000383ffff */
[----:B------:R-:W-:-:S00]  /*0b20*/  NOP ;  /* 0x0000000000007918 */ /* 0x000fc00000000000 */
        /* <DEDUP_REMOVED lines=13> */
.L_x_6:


//--------------------- .nv.shared.reserved.0     --------------------------
	.section	.nv.shared.reserved.0,"aw",@nobits
	.weak		__nv_reservedSMEM_offset_0_alias
	.size		__nv_reservedSMEM_offset_0_alias, 0, 64
	.other		__nv_reservedSMEM_offset_0_alias,@"STO_CUDA_RESERVED_SHARED STV_DEFAULT"
__nv_reservedSMEM_offset_0_alias:
	.zero		0
	.zero		64


//--------------------- .nv.constant0._Z7mtxMultPfS_S_i --------------------------
	.section	.nv.constant0._Z7mtxMultPfS_S_i,"a",@progbits
	.sectionflags	@""
	.align	4
.nv.constant0._Z7mtxMultPfS_S_i:
	.zero		924


//--------------------- SYMBOLS --------------------------

	.type		.nv.reservedSmem.offset0,@object
	.size		.nv.reservedSmem.offset0,0x4
